//
// Generated by NVIDIA NVVM Compiler
//
// Compiler Build ID: CL-36424714
// Cuda compilation tools, release 13.0, V13.0.88
// Based on NVVM 20.0.0
//

.version 9.0
.target sm_100
.address_size 64

	// .globl	_Z4piv2Pd

.visible .entry _Z4piv2Pd(
	.param .u64 .ptr .align 1 _Z4piv2Pd_param_0
)
{
	.reg .pred 	%p<2>;
	.reg .b32 	%r<5>;
	.reg .b64 	%rd<5>;
	.reg .b64 	%fd<8>;

	ld.param.u64 	%rd1, [_Z4piv2Pd_param_0];
	mov.u32 	%r2, %ctaid.x;
	mov.u32 	%r3, %ntid.x;
	mov.u32 	%r4, %tid.x;
	mad.lo.s32 	%r1, %r2, %r3, %r4;
	setp.gt.s32 	%p1, %r1, 99999998;
	@%p1 bra 	$L__BB0_2;
	cvta.to.global.u64 	%rd2, %rd1;
	cvt.rn.f64.s32 	%fd1, %r1;
	mul.f64 	%fd2, %fd1, 0d3E45798EE5CAE28D;
	mul.f64 	%fd3, %fd2, %fd2;
	mov.f64 	%fd4, 0d3FF0000000000000;
	sub.f64 	%fd5, %fd4, %fd3;
	sqrt.rn.f64 	%fd6, %fd5;
	mul.f64 	%fd7, %fd6, 0d3E45798EE5CAE28D;
	mul.wide.s32 	%rd3, %r1, 8;
	add.s64 	%rd4, %rd2, %rd3;
	st.global.f64 	[%rd4], %fd7;
$L__BB0_2:
	ret;

}


// ===== COMPILED SASS (sm_100) =====

	.target	sm_100

	.elftype	@"ET_EXEC"


//--------------------- .note.nv.tkinfo           --------------------------
	.section	.note.nv.tkinfo,"",@"SHT_NOTE"
	.sectionflags	@"SHF_NOTE_NV_TKINFO"
	.tkinfo
        /*0018*/ 	.word	0x00000002
        /*0030*/ 	.string	""
        /*0030*/ 	.string	"ptxas"
        /*0030*/ 	.string	"Cuda compilation tools, release 13.0, V13.0.88"
        /*0030*/ 	.string	"Build cuda_13.0.r13.0/compiler.36424714_0"
        /*0030*/ 	.string	"-arch sm_100 -m 64 "



//--------------------- .note.nv.cuinfo           --------------------------
	.section	.note.nv.cuinfo,"",@"SHT_NOTE"
	.sectionflags	@"SHF_NOTE_NV_CUINFO"
        /*0018*/ 	.short	0x0002
        /*001a*/ 	.short	0x0064
        /*001c*/ 	.short	0x0082
	.zero		2


//--------------------- .nv.info                  --------------------------
	.section	.nv.info,"",@"SHT_CUDA_INFO"
	.align	4


	//----- nvinfo : EIATTR_REGCOUNT
	.align		4
        /*0000*/ 	.byte	0x04, 0x2f
        /*0002*/ 	.short	(.L_1 - .L_0)
	.align		4
.L_0:
        /*0004*/ 	.word	index@(_Z4piv2Pd)
        /*0008*/ 	.word	0x00000012


	//----- nvinfo : EIATTR_FRAME_SIZE
	.align		4
.L_1:
        /*000c*/ 	.byte	0x04, 0x11
        /*000e*/ 	.short	(.L_3 - .L_2)
	.align		4
.L_2:
        /*0010*/ 	.word	index@($__internal_0_$__cuda_sm20_dsqrt_rn_f64_mediumpath_v1)
        /*0014*/ 	.word	0x00000000


	//----- nvinfo : EIATTR_FRAME_SIZE
	.align		4
.L_3:
        /*0018*/ 	.byte	0x04, 0x11
        /*001a*/ 	.short	(.L_5 - .L_4)
	.align		4
.L_4:
        /*001c*/ 	.word	index@(_Z4piv2Pd)
        /*0020*/ 	.word	0x00000000


	//----- nvinfo : EIATTR_MIN_STACK_SIZE
	.align		4
.L_5:
        /*0024*/ 	.byte	0x04, 0x12
        /*0026*/ 	.short	(.L_7 - .L_6)
	.align		4
.L_6:
        /*0028*/ 	.word	index@(_Z4piv2Pd)
        /*002c*/ 	.word	0x00000000
.L_7:


//--------------------- .nv.compat                --------------------------
	.section	.nv.compat,"",@"SHT_CUDA_COMPAT_INFO"
	.align	4
        /*0000*/ 	.byte	0x02, 0x09, 0x00, 0x00, 0x02, 0x02, 0x01, 0x00, 0x02, 0x05, 0x05, 0x00, 0x03, 0x07, 0x01, 0x01
        /*0010*/ 	.byte	0x02, 0x03, 0x00, 0x00, 0x02, 0x06, 0x01, 0x00, 0x04, 0x0b, 0x08, 0x00, 0x01, 0x00, 0x00, 0x00
        /*0020*/ 	.byte	0x00, 0x00, 0x00, 0x00


//--------------------- .nv.info._Z4piv2Pd        --------------------------
	.section	.nv.info._Z4piv2Pd,"",@"SHT_CUDA_INFO"
	.sectionflags	@""
	.align	4


	//----- nvinfo : EIATTR_CUDA_API_VERSION
	.align		4
        /*0000*/ 	.byte	0x04, 0x37
        /*0002*/ 	.short	(.L_9 - .L_8)
.L_8:
        /*0004*/ 	.word	0x00000082


	//----- nvinfo : EIATTR_KPARAM_INFO
	.align		4
.L_9:
        /*0008*/ 	.byte	0x04, 0x17
        /*000a*/ 	.short	(.L_11 - .L_10)
.L_10:
        /*000c*/ 	.word	0x00000000
        /*0010*/ 	.short	0x0000
        /*0012*/ 	.short	0x0000
        /*0014*/ 	.byte	0x00, 0xf5, 0x21, 0x00


	//----- nvinfo : EIATTR_SPARSE_MMA_MASK
	.align		4
.L_11:
        /*0018*/ 	.byte	0x03, 0x50
        /*001a*/ 	.short	0x0000


	//----- nvinfo : EIATTR_MAXREG_COUNT
	.align		4
        /*001c*/ 	.byte	0x03, 0x1b
        /*001e*/ 	.short	0x00ff


	//----- nvinfo : EIATTR_MERCURY_ISA_VERSION
	.align		4
        /*0020*/ 	.byte	0x03, 0x5f
        /*0022*/ 	.short	0x0101


	//----- nvinfo : EIATTR_VRC_CTA_INIT_COUNT
	.align		4
        /*0024*/ 	.byte	0x02, 0x4a
	.zero		1
	.zero		1


	//----- nvinfo : EIATTR_EXIT_INSTR_OFFSETS
	.align		4
        /*0028*/ 	.byte	0x04, 0x1c
        /*002a*/ 	.short	(.L_13 - .L_12)


	//   ....[0]....
.L_12:
        /*002c*/ 	.word	0x00000060


	//   ....[1]....
        /*0030*/ 	.word	0x00000290


	//----- nvinfo : EIATTR_CRS_STACK_SIZE
	.align		4
.L_13:
        /*0034*/ 	.byte	0x04, 0x1e
        /*0036*/ 	.short	(.L_15 - .L_14)
.L_14:
        /*0038*/ 	.word	0x00000000


	//----- nvinfo : EIATTR_CBANK_PARAM_SIZE
	.align		4
.L_15:
        /*003c*/ 	.byte	0x03, 0x19
        /*003e*/ 	.short	0x0008


	//----- nvinfo : EIATTR_PARAM_CBANK
	.align		4
        /*0040*/ 	.byte	0x04, 0x0a
        /*0042*/ 	.short	(.L_17 - .L_16)
	.align		4
.L_16:
        /*0044*/ 	.word	index@(.nv.constant0._Z4piv2Pd)
        /*0048*/ 	.short	0x0380
        /*004a*/ 	.short	0x0008


	//----- nvinfo : EIATTR_SW_WAR
	.align		4
.L_17:
        /*004c*/ 	.byte	0x04, 0x36
        /*004e*/ 	.short	(.L_19 - .L_18)
.L_18:
        /*0050*/ 	.word	0x00000008
.L_19:


//--------------------- .nv.callgraph             --------------------------
	.section	.nv.callgraph,"",@"SHT_CUDA_CALLGRAPH"
	.align	4
	.sectionentsize	8
	.align		4
        /*0000*/ 	.word	0x00000000
	.align		4
        /*0004*/ 	.word	0xffffffff
	.align		4
        /*0008*/ 	.word	0x00000000
	.align		4
        /*000c*/ 	.word	0xfffffffe
	.align		4
        /*0010*/ 	.word	0x00000000
	.align		4
        /*0014*/ 	.word	0xfffffffd
	.align		4
        /*0018*/ 	.word	0x00000000
	.align		4
        /*001c*/ 	.word	0xfffffffc


//--------------------- .text._Z4piv2Pd           --------------------------
	.section	.text._Z4piv2Pd,"ax",@progbits
	.align	128
        .global         _Z4piv2Pd
        .type           _Z4piv2Pd,@function
        .size           _Z4piv2Pd,(.L_x_7 - _Z4piv2Pd)
        .other          _Z4piv2Pd,@"STO_CUDA_ENTRY STV_DEFAULT"
_Z4piv2Pd:
.text._Z4piv2Pd:
[----:B------:R-:W-:Y:S01]  /*0000*/  LDC R1, c[0x0][0x37c] ;  /* 0x0000df00ff017b82 */ /* 0x000fe20000000800 */
[----:B------:R-:W0:Y:S07]  /*0010*/  S2R R3, SR_TID.X ;  /* 0x0000000000037919 */ /* 0x000e2e0000002100 */
[----:B------:R-:W0:Y:S08]  /*0020*/  S2UR UR4, SR_CTAID.X ;  /* 0x00000000000479c3 */ /* 0x000e300000002500 */
[----:B------:R-:W0:Y:S02]  /*0030*/  LDC R0, c[0x0][0x360] ;  /* 0x0000d800ff007b82 */ /* 0x000e240000000800 */
[----:B0-----:R-:W-:-:S05]  /*0040*/  IMAD R0, R0, UR4, R3 ;  /* 0x0000000400007c24 */ /* 0x001fca000f8e0203 */
[----:B------:R-:W-:-:S13]  /*0050*/  ISETP.GT.AND P0, PT, R0, 0x5f5e0fe, PT ;  /* 0x05f5e0fe0000780c */ /* 0x000fda0003f04270 */
[----:B------:R-:W-:Y:S05]  /*0060*/  @P0 EXIT ;  /* 0x000000000000094d */ /* 0x000fea0003800000 */
[----:B------:R-:W0:Y:S01]  /*0070*/  I2F.F64 R2, R0 ;  /* 0x0000000000027312 */ /* 0x000e220000201c00 */
[----:B------:R-:W-:Y:S01]  /*0080*/  UMOV UR4, 0xe5cae28d ;  /* 0xe5cae28d00047882 */ /* 0x000fe20000000000 */
[----:B------:R-:W-:Y:S01]  /*0090*/  UMOV UR5, 0x3e45798e ;  /* 0x3e45798e00057882 */ /* 0x000fe20000000000 */
[----:B------:R-:W-:Y:S01]  /*00a0*/  IMAD.MOV.U32 R8, RZ, RZ, 0x0 ;  /* 0x00000000ff087424 */ /* 0x000fe200078e00ff */
[----:B------:R-:W-:Y:S01]  /*00b0*/  MOV R9, 0x3fd80000 ;  /* 0x3fd8000000097802 */ /* 0x000fe20000000f00 */
[----:B------:R-:W-:Y:S01]  /*00c0*/  BSSY.RECONVERGENT B0, `(.L_x_0) ;  /* 0x0000016000007945 */ /* 0x000fe20003800200 */
[----:B0-----:R-:W-:Y:S01]  /*00d0*/  DMUL R2, R2, UR4 ;  /* 0x0000000402027c28 */ /* 0x001fe20008000000 */
[----:B------:R-:W0:Y:S07]  /*00e0*/  LDCU.64 UR4, c[0x0][0x358] ;  /* 0x00006b00ff0477ac */ /* 0x000e2e0008000a00 */
[----:B------:R-:W-:-:S06]  /*00f0*/  DFMA R4, -R2, R2, 1 ;  /* 0x3ff000000204742b */ /* 0x000fcc0000000102 */
[----:B------:R-:W1:Y:S04]  /*0100*/  MUFU.RSQ64H R7, R5 ;  /* 0x0000000500077308 */ /* 0x000e680000001c00 */
[----:B------:R-:W-:-:S05]  /*0110*/  VIADD R6, R5, 0xfcb00000 ;  /* 0xfcb0000005067836 */ /* 0x000fca0000000000 */
[----:B------:R-:W-:Y:S01]  /*0120*/  ISETP.GE.U32.AND P0, PT, R6, 0x7ca00000, PT ;  /* 0x7ca000000600780c */ /* 0x000fe20003f06070 */
[----:B-1----:R-:W-:-:S08]  /*0130*/  DMUL R2, R6, R6 ;  /* 0x0000000606027228 */ /* 0x002fd00000000000 */
[----:B------:R-:W-:-:S08]  /*0140*/  DFMA R2, R4, -R2, 1 ;  /* 0x3ff000000402742b */ /* 0x000fd00000000802 */
[----:B------:R-:W-:Y:S02]  /*0150*/  DFMA R8, R2, R8, 0.5 ;  /* 0x3fe000000208742b */ /* 0x000fe40000000008 */
[----:B------:R-:W-:-:S08]  /*0160*/  DMUL R2, R6, R2 ;  /* 0x0000000206027228 */ /* 0x000fd00000000000 */
[----:B------:R-:W-:-:S08]  /*0170*/  DFMA R8, R8, R2, R6 ;  /* 0x000000020808722b */ /* 0x000fd00000000006 */
[----:B------:R-:W-:Y:S02]  /*0180*/  DMUL R10, R4, R8 ;  /* 0x00000008040a7228 */ /* 0x000fe40000000000 */
[----:B------:R-:W-:Y:S02]  /*0190*/  VIADD R15, R9, 0xfff00000 ;  /* 0xfff00000090f7836 */ /* 0x000fe40000000000 */
[----:B------:R-:W-:-:S04]  /*01a0*/  IMAD.MOV.U32 R14, RZ, RZ, R8 ;  /* 0x000000ffff0e7224 */ /* 0x000fc800078e0008 */
[----:B------:R-:W-:-:S08]  /*01b0*/  DFMA R12, R10, -R10, R4 ;  /* 0x8000000a0a0c722b */ /* 0x000fd00000000004 */
[----:B------:R-:W-:Y:S01]  /*01c0*/  DFMA R2, R12, R14, R10 ;  /* 0x0000000e0c02722b */ /* 0x000fe2000000000a */
[----:B0-----:R-:W-:Y:S10]  /*01d0*/  @!P0 BRA `(.L_x_1) ;  /* 0x0000000000108947 */ /* 0x001ff40003800000 */
[----:B------:R-:W-:-:S07]  /*01e0*/  MOV R2, 0x200 ;  /* 0x0000020000027802 */ /* 0x000fce0000000f00 */
[----:B------:R-:W-:Y:S05]  /*01f0*/  CALL.REL.NOINC `($__internal_0_$__cuda_sm20_dsqrt_rn_f64_mediumpath_v1) ;  /* 0x0000000000287944 */ /* 0x000fea0003c00000 */
[----:B------:R-:W-:Y:S01]  /*0200*/  MOV R2, R6 ;  /* 0x0000000600027202 */ /* 0x000fe20000000f00 */
[----:B------:R-:W-:-:S07]  /*0210*/  IMAD.MOV.U32 R3, RZ, RZ, R7 ;  /* 0x000000ffff037224 */ /* 0x000fce00078e0007 */
.L_x_1:
[----:B------:R-:W-:Y:S05]  /*0220*/  BSYNC.RECONVERGENT B0 ;  /* 0x0000000000007941 */ /* 0x000fea0003800200 */
.L_x_0:
[----:B------:R-:W0:Y:S01]  /*0230*/  LDC.64 R4, c[0x0][0x380] ;  /* 0x0000e000ff047b82 */ /* 0x000e220000000a00 */
[----:B------:R-:W-:Y:S01]  /*0240*/  UMOV UR6, 0xe5cae28d ;  /* 0xe5cae28d00067882 */ /* 0x000fe20000000000 */
[----:B------:R-:W-:Y:S02]  /*0250*/  UMOV UR7, 0x3e45798e ;  /* 0x3e45798e00077882 */ /* 0x000fe40000000000 */
[----:B------:R-:W-:Y:S01]  /*0260*/  DMUL R2, R2, UR6 ;  /* 0x0000000602027c28 */ /* 0x000fe20008000000 */
[----:B0-----:R-:W-:-:S06]  /*0270*/  IMAD.WIDE R4, R0, 0x8, R4 ;  /* 0x0000000800047825 */ /* 0x001fcc00078e0204 */
[----:B------:R-:W-:Y:S01]  /*0280*/  STG.E.64 desc[UR4][R4.64], R2 ;  /* 0x0000000204007986 */ /* 0x000fe2000c101b04 */
[----:B------:R-:W-:Y:S05]  /*0290*/  EXIT ;  /* 0x000000000000794d */ /* 0x000fea0003800000 */
        .weak           $__internal_0_$__cuda_sm20_dsqrt_rn_f64_mediumpath_v1
        .type           $__internal_0_$__cuda_sm20_dsqrt_rn_f64_mediumpath_v1,@function
        .size           $__internal_0_$__cuda_sm20_dsqrt_rn_f64_mediumpath_v1,(.L_x_7 - $__internal_0_$__cuda_sm20_dsqrt_rn_f64_mediumpath_v1)
$__internal_0_$__cuda_sm20_dsqrt_rn_f64_mediumpath_v1:
[----:B------:R-:W-:Y:S01]  /*02a0*/  ISETP.GE.U32.AND P0, PT, R6, -0x3400000, PT ;  /* 0xfcc000000600780c */ /* 0x000fe20003f06070 */
[----:B------:R-:W-:Y:S01]  /*02b0*/  BSSY.RECONVERGENT B1, `(.L_x_2) ;  /* 0x0000024000017945 */ /* 0x000fe20003800200 */
[----:B------:R-:W-:-:S11]  /*02c0*/  IMAD.MOV.U32 R9, RZ, RZ, R15 ;  /* 0x000000ffff097224 */ /* 0x000fd600078e000f */
[----:B------:R-:W-:Y:S05]  /*02d0*/  @!P0 BRA `(.L_x_3) ;  /* 0x0000000000208947 */ /* 0x000fea0003800000 */
[----:B------:R-:W-:-:S10]  /*02e0*/  DFMA.RM R8, R12, R8, R10 ;  /* 0x000000080c08722b */ /* 0x000fd4000000400a */
[----:B------:R-:W-:-:S04]  /*02f0*/  IADD3 R6, P0, PT, R8, 0x1, RZ ;  /* 0x0000000108067810 */ /* 0x000fc80007f1e0ff */
[----:B------:R-:W-:-:S06]  /*0300*/  IADD3.X R7, PT, PT, RZ, R9, RZ, P0, !PT ;  /* 0x00000009ff077210 */ /* 0x000fcc00007fe4ff */
[----:B------:R-:W-:-:S08]  /*0310*/  DFMA.RP R4, -R8, R6, R4 ;  /* 0x000000060804722b */ /* 0x000fd00000008104 */
[----:B------:R-:W-:-:S06]  /*0320*/  DSETP.GT.AND P0, PT, R4, RZ, PT ;  /* 0x000000ff0400722a */ /* 0x000fcc0003f04000 */
[----:B------:R-:W-:Y:S02]  /*0330*/  FSEL R6, R6, R8, P0 ;  /* 0x0000000806067208 */ /* 0x000fe40000000000 */
[----:B------:R-:W-:Y:S01]  /*0340*/  FSEL R7, R7, R9, P0 ;  /* 0x0000000907077208 */ /* 0x000fe20000000000 */
[----:B------:R-:W-:Y:S06]  /*0350*/  BRA `(.L_x_4) ;  /* 0x0000000000647947 */ /* 0x000fec0003800000 */
.L_x_3:
[----:B------:R-:W-:-:S14]  /*0360*/  DSETP.NE.AND P0, PT, R4, RZ, PT ;  /* 0x000000ff0400722a */ /* 0x000fdc0003f05000 */
[----:B------:R-:W-:Y:S05]  /*0370*/  @!P0 BRA `(.L_x_5) ;  /* 0x0000000000588947 */ /* 0x000fea0003800000 */
[----:B------:R-:W-:-:S13]  /*0380*/  ISETP.GE.AND P0, PT, R5, RZ, PT ;  /* 0x000000ff0500720c */ /* 0x000fda0003f06270 */
[----:B------:R-:W-:Y:S02]  /*0390*/  @!P0 IMAD.MOV.U32 R6, RZ, RZ, 0x0 ;  /* 0x00000000ff068424 */ /* 0x000fe400078e00ff */
[----:B------:R-:W-:Y:S01]  /*03a0*/  @!P0 IMAD.MOV.U32 R7, RZ, RZ, -0x80000 ;  /* 0xfff80000ff078424 */ /* 0x000fe200078e00ff */
[----:B------:R-:W-:Y:S06]  /*03b0*/  @!P0 BRA `(.L_x_4) ;  /* 0x00000000004c8947 */ /* 0x000fec0003800000 */
[----:B------:R-:W-:-:S13]  /*03c0*/  ISETP.GT.AND P0, PT, R5, 0x7fefffff, PT ;  /* 0x7fefffff0500780c */ /* 0x000fda0003f04270 */
[----:B------:R-:W-:Y:S05]  /*03d0*/  @P0 BRA `(.L_x_5) ;  /* 0x0000000000400947 */ /* 0x000fea0003800000 */
[----:B------:R-:W-:Y:S01]  /*03e0*/  DMUL R4, R4, 8.11296384146066816958e+31 ;  /* 0x4690000004047828 */ /* 0x000fe20000000000 */
[----:B------:R-:W-:Y:S01]  /*03f0*/  MOV R6, RZ ;  /* 0x000000ff00067202 */ /* 0x000fe20000000f00 */
[----:B------:R-:W-:Y:S02]  /*0400*/  IMAD.MOV.U32 R10, RZ, RZ, 0x0 ;  /* 0x00000000ff0a7424 */ /* 0x000fe400078e00ff */
[----:B------:R-:W-:Y:S02]  /*0410*/  IMAD.MOV.U32 R11, RZ, RZ, 0x3fd80000 ;  /* 0x3fd80000ff0b7424 */ /* 0x000fe400078e00ff */
[----:B------:R-:W0:Y:S02]  /*0420*/  MUFU.RSQ64H R7, R5 ;  /* 0x0000000500077308 */ /* 0x000e240000001c00 */
[----:B0-----:R-:W-:-:S08]  /*0430*/  DMUL R8, R6, R6 ;  /* 0x0000000606087228 */ /* 0x001fd00000000000 */
[----:B------:R-:W-:-:S08]  /*0440*/  DFMA R8, R4, -R8, 1 ;  /* 0x3ff000000408742b */ /* 0x000fd00000000808 */
[----:B------:R-:W-:Y:S02]  /*0450*/  DFMA R10, R8, R10, 0.5 ;  /* 0x3fe00000080a742b */ /* 0x000fe4000000000a */
[----:B------:R-:W-:-:S08]  /*0460*/  DMUL R8, R6, R8 ;  /* 0x0000000806087228 */ /* 0x000fd00000000000 */
[----:B------:R-:W-:-:S08]  /*0470*/  DFMA R8, R10, R8, R6 ;  /* 0x000000080a08722b */ /* 0x000fd00000000006 */
[----:B------:R-:W-:Y:S02]  /*0480*/  DMUL R6, R4, R8 ;  /* 0x0000000804067228 */ /* 0x000fe40000000000 */
[----:B------:R-:W-:-:S06]  /*0490*/  IADD3 R9, PT, PT, R9, -0x100000, RZ ;  /* 0xfff0000009097810 */ /* 0x000fcc0007ffe0ff */
[----:B------:R-:W-:-:S08]  /*04a0*/  DFMA R10, R6, -R6, R4 ;  /* 0x80000006060a722b */ /* 0x000fd00000000004 */
[----:B------:R-:W-:-:S10]  /*04b0*/  DFMA R6, R8, R10, R6 ;  /* 0x0000000a0806722b */ /* 0x000fd40000000006 */
[----:B------:R-:W-:Y:S01]  /*04c0*/  VIADD R7, R7, 0xfcb00000 ;  /* 0xfcb0000007077836 */ /* 0x000fe20000000000 */
[----:B------:R-:W-:Y:S06]  /*04d0*/  BRA `(.L_x_4) ;  /* 0x0000000000047947 */ /* 0x000fec0003800000 */
.L_x_5:
[----:B------:R-:W-:-:S11]  /*04e0*/  DADD R6, R4, R4 ;  /* 0x0000000004067229 */ /* 0x000fd60000000004 */
.L_x_4:
[----:B------:R-:W-:Y:S05]  /*04f0*/  BSYNC.RECONVERGENT B1 ;  /* 0x0000000000017941 */ /* 0x000fea0003800200 */
.L_x_2:
[----:B------:R-:W-:-:S04]  /*0500*/  MOV R3, 0x0 ;  /* 0x0000000000037802 */ /* 0x000fc80000000f00 */
[----:B------:R-:W-:Y:S05]  /*0510*/  RET.REL.NODEC R2 `(_Z4piv2Pd) ;  /* 0xfffffff802b87950 */ /* 0x000fea0003c3ffff */
.L_x_6:
[----:B------:R-:W-:-:S00]  /*0520*/  BRA `(.L_x_6) ;  /* 0xfffffffc00fc7947 */ /* 0x000fc0000383ffff */
[----:B------:R-:W-:-:S00]  /*0530*/  NOP ;  /* 0x0000000000007918 */ /* 0x000fc00000000000 */
        /* <DEDUP_REMOVED lines=12> */
.L_x_7:


//--------------------- .nv.shared.reserved.0     --------------------------
	.section	.nv.shared.reserved.0,"aw",@nobits
	.weak		__nv_reservedSMEM_offset_0_alias
	.size		__nv_reservedSMEM_offset_0_alias, 0, 64
	.other		__nv_reservedSMEM_offset_0_alias,@"STO_CUDA_RESERVED_SHARED STV_DEFAULT"
__nv_reservedSMEM_offset_0_alias:
	.zero		0
	.zero		64


//--------------------- .nv.constant0._Z4piv2Pd   --------------------------
	.section	.nv.constant0._Z4piv2Pd,"a",@progbits
	.sectionflags	@""
	.align	4
.nv.constant0._Z4piv2Pd:
	.zero		904


//--------------------- SYMBOLS --------------------------

	.type		.nv.reservedSmem.offset0,@object
	.size		.nv.reservedSmem.offset0,0x4
